	.headerflags	@"EF_CUDA_TEXMODE_UNIFIED EF_CUDA_64BIT_ADDRESS EF_CUDA_ACCELERATORS EF_CUDA_SM90 EF_CUDA_VIRTUAL_SM(EF_CUDA_SM90)"
	.elftype	@"ET_EXEC"


//--------------------- .nv.info                  --------------------------
	.section	.nv.info,"",@"SHT_CUDA_INFO"
	.align	4


	//----- nvinfo : EIATTR_REGCOUNT
	.align		4
        /*0000*/ 	.byte	0x04, 0x2f
        /*0002*/ 	.short	(.L_1 - .L_0)
	.align		4
.L_0:
        /*0004*/ 	.word	index@(triton_poi_fused_slice_13)
        /*0008*/ 	.word	0x00000020


	//----- nvinfo : EIATTR_MIN_STACK_SIZE
	.align		4
.L_1:
        /*000c*/ 	.byte	0x04, 0x12
        /*000e*/ 	.short	(.L_3 - .L_2)
	.align		4
.L_2:
        /*0010*/ 	.word	index@(triton_poi_fused_slice_13)
        /*0014*/ 	.word	0x00000000


	//----- nvinfo : EIATTR_FRAME_SIZE
	.align		4
.L_3:
        /*0018*/ 	.byte	0x04, 0x11
        /*001a*/ 	.short	(.L_5 - .L_4)
	.align		4
.L_4:
        /*001c*/ 	.word	index@(triton_poi_fused_slice_13)
        /*0020*/ 	.word	0x00000000


	//----- nvinfo : EIATTR_MIN_STACK_SIZE
	.align		4
.L_5:
        /*0024*/ 	.byte	0x04, 0x12
        /*0026*/ 	.short	(.L_7 - .L_6)
	.align		4
.L_6:
        /*0028*/ 	.word	index@(triton_poi_fused_slice_13)
        /*002c*/ 	.word	0x00000000
.L_7:


//--------------------- .nv.info.triton_poi_fused_slice_13 --------------------------
	.section	.nv.info.triton_poi_fused_slice_13,"",@"SHT_CUDA_INFO"
	.sectionflags	@""
	.align	4


	//----- nvinfo : EIATTR_CUDA_API_VERSION
	.align		4
        /*0000*/ 	.byte	0x04, 0x37
        /*0002*/ 	.short	(.L_9 - .L_8)
.L_8:
        /*0004*/ 	.word	0x0000007c


	//----- nvinfo : EIATTR_KPARAM_INFO
	.align		4
.L_9:
        /*0008*/ 	.byte	0x04, 0x17
        /*000a*/ 	.short	(.L_11 - .L_10)
.L_10:
        /*000c*/ 	.word	0x00000000
        /*0010*/ 	.short	0x0003
        /*0012*/ 	.short	0x0014
        /*0014*/ 	.byte	0x00, 0xf0, 0x11, 0x00


	//----- nvinfo : EIATTR_KPARAM_INFO
	.align		4
.L_11:
        /*0018*/ 	.byte	0x04, 0x17
        /*001a*/ 	.short	(.L_13 - .L_12)
.L_12:
        /*001c*/ 	.word	0x00000000
        /*0020*/ 	.short	0x0002
        /*0022*/ 	.short	0x0010
        /*0024*/ 	.byte	0x00, 0xf0, 0x11, 0x00


	//----- nvinfo : EIATTR_KPARAM_INFO
	.align		4
.L_13:
        /*0028*/ 	.byte	0x04, 0x17
        /*002a*/ 	.short	(.L_15 - .L_14)
.L_14:
        /*002c*/ 	.word	0x00000000
        /*0030*/ 	.short	0x0001
        /*0032*/ 	.short	0x0008
        /*0034*/ 	.byte	0x00, 0xf4, 0x21, 0x00


	//----- nvinfo : EIATTR_KPARAM_INFO
	.align		4
.L_15:
        /*0038*/ 	.byte	0x04, 0x17
        /*003a*/ 	.short	(.L_17 - .L_16)
.L_16:
        /*003c*/ 	.word	0x00000000
        /*0040*/ 	.short	0x0000
        /*0042*/ 	.short	0x0000
        /*0044*/ 	.byte	0x00, 0xf4, 0x21, 0x00


	//----- nvinfo : EIATTR_SPARSE_MMA_MASK
	.align		4
.L_17:
        /*0048*/ 	.byte	0x03, 0x50
        /*004a*/ 	.short	0x0000


	//----- nvinfo : EIATTR_MAXREG_COUNT
	.align		4
        /*004c*/ 	.byte	0x03, 0x1b
        /*004e*/ 	.short	0x00ff


	//----- nvinfo : EIATTR_EXIT_INSTR_OFFSETS
	.align		4
        /*0050*/ 	.byte	0x04, 0x1c
        /*0052*/ 	.short	(.L_19 - .L_18)


	//   ....[0]....
.L_18:
        /*0054*/ 	.word	0x000007f0


	//   ....[1]....
        /*0058*/ 	.word	0x00000850


	//----- nvinfo : EIATTR_REQNTID
	.align		4
.L_19:
        /*005c*/ 	.byte	0x04, 0x10
        /*005e*/ 	.short	(.L_21 - .L_20)
.L_20:
        /*0060*/ 	.word	0x00000080
        /*0064*/ 	.word	0x00000001
        /*0068*/ 	.word	0x00000001


	//----- nvinfo : EIATTR_CBANK_PARAM_SIZE
	.align		4
.L_21:
        /*006c*/ 	.byte	0x03, 0x19
        /*006e*/ 	.short	0x0018


	//----- nvinfo : EIATTR_PARAM_CBANK
	.align		4
        /*0070*/ 	.byte	0x04, 0x0a
        /*0072*/ 	.short	(.L_23 - .L_22)
	.align		4
.L_22:
        /*0074*/ 	.word	index@(.nv.constant0.triton_poi_fused_slice_13)
        /*0078*/ 	.short	0x0210
        /*007a*/ 	.short	0x0018


	//----- nvinfo : EIATTR_SW_WAR
	.align		4
.L_23:
        /*007c*/ 	.byte	0x04, 0x36
        /*007e*/ 	.short	(.L_25 - .L_24)
.L_24:
        /*0080*/ 	.word	0x00000008
.L_25:


//--------------------- .nv.callgraph             --------------------------
	.section	.nv.callgraph,"",@"SHT_CUDA_CALLGRAPH"
	.align	4
	.sectionentsize	8
	.align		4
        /*0000*/ 	.word	0x00000000
	.align		4
        /*0004*/ 	.word	0xffffffff
	.align		4
        /*0008*/ 	.word	0x00000000
	.align		4
        /*000c*/ 	.word	0xfffffffe
	.align		4
        /*0010*/ 	.word	0x00000000
	.align		4
        /*0014*/ 	.word	0xfffffffd
	.align		4
        /*0018*/ 	.word	0x00000000
	.align		4
        /*001c*/ 	.word	0xfffffffc


//--------------------- .text.triton_poi_fused_slice_13 --------------------------
	.section	.text.triton_poi_fused_slice_13,"ax",@progbits
	.sectionflags	@"SHF_BARRIERS=1"
	.align	128
        .global         triton_poi_fused_slice_13
        .type           triton_poi_fused_slice_13,@function
        .size           triton_poi_fused_slice_13,(.L_x_1 - triton_poi_fused_slice_13)
        .other          triton_poi_fused_slice_13,@"STO_CUDA_ENTRY STV_DEFAULT"
triton_poi_fused_slice_13:
.text.triton_poi_fused_slice_13:
[----:B------:R-:W0:Y:S01]  /*0000*/  LDC R1, c[0x0][0x28] ;  /* 0x00000a00ff017b82 */ /* 0x000e220000000800 */
[----:B------:R-:W1:Y:S01]  /*0010*/  S2R R2, SR_CTAID.Y ;  /* 0x0000000000027919 */ /* 0x000e620000002600 */
[----:B------:R-:W-:Y:S01]  /*0020*/  ULDC.64 UR6, c[0x0][0x208] ;  /* 0x0000820000067ab9 */ /* 0x000fe20000000a00 */
[----:B------:R-:W2:Y:S01]  /*0030*/  S2R R13, SR_TID.X ;  /* 0x00000000000d7919 */ /* 0x000ea20000002100 */
[----:B------:R-:W3:Y:S01]  /*0040*/  S2R R12, SR_CTAID.X ;  /* 0x00000000000c7919 */ /* 0x000ee20000002500 */
[----:B-1----:R-:W-:Y:S01]  /*0050*/  IMAD.SHL.U32 R0, R2, 0x20, RZ ;  /* 0x0000002002007824 */ /* 0x002fe200078e00ff */
[----:B------:R-:W-:Y:S01]  /*0060*/  SHF.R.S32.HI R5, RZ, 0x1a, R2 ;  /* 0x0000001aff057819 */ /* 0x000fe20000011402 */
[----:B--2---:R-:W-:-:S03]  /*0070*/  IMAD.SHL.U32 R3, R13, 0x4, RZ ;  /* 0x000000040d037824 */ /* 0x004fc600078e00ff */
[----:B------:R-:W-:Y:S02]  /*0080*/  SGXT R5, R5, 0x1 ;  /* 0x000000010505781a */ /* 0x000fe40000000200 */
[----:B------:R-:W-:Y:S01]  /*0090*/  SHF.R.U32.HI R17, RZ, 0x3, R13 ;  /* 0x00000003ff117819 */ /* 0x000fe2000001160d */
[----:B---3--:R-:W-:Y:S01]  /*00a0*/  IMAD.SHL.U32 R12, R12, 0x20, RZ ;  /* 0x000000200c0c7824 */ /* 0x008fe200078e00ff */
[----:B------:R-:W-:Y:S02]  /*00b0*/  LOP3.LUT R4, R0, 0x1c, R3, 0xf8, !PT ;  /* 0x0000001c00047812 */ /* 0x000fe400078ef803 */
[----:B------:R-:W1:Y:S01]  /*00c0*/  LDC.64 R2, c[0x0][0x210] ;  /* 0x00008400ff027b82 */ /* 0x000e620000000a00 */
[----:B------:R-:W-:Y:S02]  /*00d0*/  SGXT.U32 R17, R17, 0x4 ;  /* 0x000000041111781a */ /* 0x000fe40000000000 */
[----:B------:R-:W-:Y:S02]  /*00e0*/  LEA.HI R5, R5, R4, RZ, 0x8 ;  /* 0x0000000405057211 */ /* 0x000fe400078f40ff */
[----:B------:R-:W-:-:S02]  /*00f0*/  LOP3.LUT R8, R12, 0x10, R17, 0xfe, !PT ;  /* 0x000000100c087812 */ /* 0x000fc400078efe11 */
[----:B------:R-:W-:Y:S02]  /*0100*/  LOP3.LUT R7, R5, 0xffffff00, RZ, 0xc0, !PT ;  /* 0xffffff0005077812 */ /* 0x000fe400078ec0ff */
[----:B------:R-:W-:Y:S02]  /*0110*/  SHF.R.S32.HI R5, RZ, 0x8, R5 ;  /* 0x00000008ff057819 */ /* 0x000fe40000011405 */
[----:B------:R-:W-:Y:S01]  /*0120*/  ISETP.GE.AND P1, PT, R8, 0x51, PT ;  /* 0x000000510800780c */ /* 0x000fe20003f26270 */
[----:B------:R-:W-:Y:S01]  /*0130*/  IMAD.IADD R4, R4, 0x1, -R7 ;  /* 0x0000000104047824 */ /* 0x000fe200078e0a07 */
[----:B------:R-:W-:-:S03]  /*0140*/  CS2R R6, SRZ ;  /* 0x0000000000067805 */ /* 0x000fc6000001ff00 */
[----:B------:R-:W-:Y:S01]  /*0150*/  IMAD R4, R5, 0xa200, R4 ;  /* 0x0000a20005047824 */ /* 0x000fe200078e0204 */
[----:B------:R-:W-:-:S03]  /*0160*/  LOP3.LUT R5, R12, R17, RZ, 0xfc, !PT ;  /* 0x000000110c057212 */ /* 0x000fc600078efcff */
[----:B------:R-:W-:Y:S01]  /*0170*/  VIADD R9, R4, 0x100 ;  /* 0x0000010004097836 */ /* 0x000fe20000000000 */
[----:B------:R-:W-:-:S03]  /*0180*/  ISETP.GE.AND P0, PT, R5, 0x51, PT ;  /* 0x000000510500780c */ /* 0x000fc60003f06270 */
[--C-:B------:R-:W-:Y:S01]  /*0190*/  IMAD R15, R5, 0x200, R9.reuse ;  /* 0x00000200050f7824 */ /* 0x100fe200078e0209 */
[----:B------:R-:W-:Y:S01]  /*01a0*/  CS2R R4, SRZ ;  /* 0x0000000000047805 */ /* 0x000fe2000001ff00 */
[----:B------:R-:W-:Y:S02]  /*01b0*/  IMAD R9, R8, 0x200, R9 ;  /* 0x0000020008097824 */ /* 0x000fe400078e0209 */
[----:B-1----:R-:W-:Y:S01]  /*01c0*/  IMAD.WIDE R14, R15, 0x4, R2 ;  /* 0x000000040f0e7825 */ /* 0x002fe200078e0202 */
[----:B------:R-:W-:-:S03]  /*01d0*/  CS2R R10, SRZ ;  /* 0x00000000000a7805 */ /* 0x000fc6000001ff00 */
[----:B------:R-:W-:Y:S01]  /*01e0*/  IMAD.WIDE R2, R9, 0x4, R2 ;  /* 0x0000000409027825 */ /* 0x000fe200078e0202 */
[----:B------:R-:W-:Y:S01]  /*01f0*/  CS2R R8, SRZ ;  /* 0x0000000000087805 */ /* 0x000fe2000001ff00 */
[----:B------:R1:W2:Y:S05]  /*0200*/  @!P0 LDG.E.EL.128 R4, desc[UR6][R14.64] ;  /* 0x000000060e048981 */ /* 0x0002aa000c2e1d00 */
[----:B------:R3:W4:Y:S01]  /*0210*/  @!P1 LDG.E.EL.128 R8, desc[UR6][R2.64] ;  /* 0x0000000602089981 */ /* 0x000722000c2e1d00 */
[----:B------:R-:W5:Y:S01]  /*0220*/  S2UR UR5, SR_CgaCtaId ;  /* 0x00000000000579c3 */ /* 0x000f620000008800 */
[----:B------:R-:W-:Y:S01]  /*0230*/  IMAD.SHL.U32 R16, R13, 0x80, RZ ;  /* 0x000000800d107824 */ /* 0x000fe200078e00ff */
[----:B------:R-:W-:Y:S01]  /*0240*/  UMOV UR4, 0x400 ;  /* 0x0000040000047882 */ /* 0x000fe20000000000 */
[----:B------:R-:W3:Y:S01]  /*0250*/  S2R R19, SR_TID.X ;  /* 0x0000000000137919 */ /* 0x000ee20000002100 */
[----:B------:R-:W-:-:S02]  /*0260*/  LOP3.LUT R12, R12, 0x1f, R13, 0xf8, !PT ;  /* 0x0000001f0c0c7812 */ /* 0x000fc400078ef80d */
[----:B------:R-:W-:Y:S02]  /*0270*/  LOP3.LUT R16, R16, 0x380, RZ, 0xc0, !PT ;  /* 0x0000038010107812 */ /* 0x000fe400078ec0ff */
[----:B------:R-:W-:Y:S02]  /*0280*/  ISETP.GE.AND P0, PT, R12, 0x51, PT ;  /* 0x000000510c00780c */ /* 0x000fe40003f06270 */
[C---:B------:R-:W-:Y:S02]  /*0290*/  LOP3.LUT R17, R16.reuse, R17, RZ, 0xfc, !PT ;  /* 0x0000001110117212 */ /* 0x040fe400078efcff */
[C---:B------:R-:W-:Y:S02]  /*02a0*/  LOP3.LUT R18, R16.reuse, 0x20, RZ, 0xfc, !PT ;  /* 0x0000002010127812 */ /* 0x040fe400078efcff */
[C---:B-1----:R-:W-:Y:S02]  /*02b0*/  LEA.HI R14, R16.reuse, R17, RZ, 0x1b ;  /* 0x00000011100e7211 */ /* 0x042fe400078fd8ff */
[----:B------:R-:W-:-:S02]  /*02c0*/  LOP3.LUT R20, R16, 0x40, RZ, 0xfc, !PT ;  /* 0x0000004010147812 */ /* 0x000fc400078efcff */
[----:B------:R-:W-:Y:S02]  /*02d0*/  LOP3.LUT R16, R16, 0x60, RZ, 0xfc, !PT ;  /* 0x0000006010107812 */ /* 0x000fe400078efcff */
[-C--:B------:R-:W-:Y:S02]  /*02e0*/  LEA.HI R18, R18, R17.reuse, RZ, 0x1b ;  /* 0x0000001112127211 */ /* 0x080fe400078fd8ff */
[-C--:B------:R-:W-:Y:S01]  /*02f0*/  LEA.HI R20, R20, R17.reuse, RZ, 0x1b ;  /* 0x0000001114147211 */ /* 0x080fe200078fd8ff */
[----:B-----5:R-:W-:Y:S01]  /*0300*/  UPRMT UR4, UR5, 0x654, UR4 ;  /* 0x0000065405047896 */ /* 0x020fe20008000004 */
[----:B---3--:R-:W-:Y:S02]  /*0310*/  LEA.HI R2, R16, R17, RZ, 0x1b ;  /* 0x0000001110027211 */ /* 0x008fe400078fd8ff */
[----:B------:R-:W-:-:S03]  /*0320*/  LOP3.LUT R16, R13, 0x7f, RZ, 0xc0, !PT ;  /* 0x0000007f0d107812 */ /* 0x000fc600078ec0ff */
[----:B------:R-:W-:Y:S02]  /*0330*/  LEA R15, R14, UR4, 0x2 ;  /* 0x000000040e0f7c11 */ /* 0x000fe4000f8e10ff */
[----:B------:R-:W-:Y:S02]  /*0340*/  LEA R18, R18, UR4, 0x2 ;  /* 0x0000000412127c11 */ /* 0x000fe4000f8e10ff */
[----:B------:R-:W-:Y:S02]  /*0350*/  LEA R17, R20, UR4, 0x2 ;  /* 0x0000000414117c11 */ /* 0x000fe4000f8e10ff */
[----:B------:R-:W-:Y:S02]  /*0360*/  LEA R14, R2, UR4, 0x2 ;  /* 0x00000004020e7c11 */ /* 0x000fe4000f8e10ff */
[----:B0-----:R-:W-:Y:S02]  /*0370*/  SHF.R.U32.HI R19, RZ, 0x5, R19 ;  /* 0x00000005ff137819 */ /* 0x001fe40000011613 */
[----:B------:R-:W-:-:S02]  /*0380*/  LOP3.LUT R3, R16, 0x80, RZ, 0xfc, !PT ;  /* 0x0000008010037812 */ /* 0x000fc400078efcff */
[----:B------:R-:W-:Y:S02]  /*0390*/  SGXT.U32 R19, R19, 0x2 ;  /* 0x000000021313781a */ /* 0x000fe40000000000 */
[----:B------:R-:W-:Y:S01]  /*03a0*/  LOP3.LUT R23, R16, 0x380, RZ, 0xfc, !PT ;  /* 0x0000038010177812 */ /* 0x000fe200078efcff */
[----:B--2---:R0:W-:Y:S04]  /*03b0*/  STS [R15], R4 ;  /* 0x000000040f007388 */ /* 0x0041e80000000800 */
[----:B------:R1:W-:Y:S04]  /*03c0*/  STS [R18+0x80], R5 ;  /* 0x0000800512007388 */ /* 0x0003e80000000800 */
[----:B------:R2:W-:Y:S01]  /*03d0*/  STS [R17+0x100], R6 ;  /* 0x0001000611007388 */ /* 0x0005e20000000800 */
[----:B0-----:R-:W-:Y:S01]  /*03e0*/  IMAD.IADD R4, R19, 0x1, R16 ;  /* 0x0000000113047824 */ /* 0x001fe200078e0210 */
[----:B------:R-:W-:-:S02]  /*03f0*/  LEA.HI R19, R3, R16, RZ, 0x1b ;  /* 0x0000001003137211 */ /* 0x000fc400078fd8ff */
[----:B------:R0:W-:Y:S01]  /*0400*/  STS [R14+0x180], R7 ;  /* 0x000180070e007388 */ /* 0x0001e20000000800 */
[----:B------:R-:W3:Y:S01]  /*0410*/  LDC.64 R2, c[0x0][0x218] ;  /* 0x00008600ff027b82 */ /* 0x000ee20000000a00 */
[----:B-1----:R-:W-:Y:S02]  /*0420*/  LOP3.LUT R5, R16, 0x100, RZ, 0xfc, !PT ;  /* 0x0000010010057812 */ /* 0x002fe400078efcff */
[----:B----4-:R-:W-:Y:S01]  /*0430*/  STS [R15+0x40], R8 ;  /* 0x000040080f007388 */ /* 0x010fe20000000800 */
[----:B------:R-:W-:Y:S02]  /*0440*/  LEA R4, R4, UR4, 0x2 ;  /* 0x0000000404047c11 */ /* 0x000fe4000f8e10ff */
[----:B------:R-:W-:Y:S01]  /*0450*/  LEA R21, R19, UR4, 0x2 ;  /* 0x0000000413157c11 */ /* 0x000fe2000f8e10ff */
[----:B------:R1:W-:Y:S01]  /*0460*/  STS [R18+0xc0], R9 ;  /* 0x0000c00912007388 */ /* 0x0003e20000000800 */
[----:B--2---:R-:W-:Y:S02]  /*0470*/  SHF.R.U32.HI R6, RZ, 0x5, R13 ;  /* 0x00000005ff067819 */ /* 0x004fe4000001160d */
[C---:B0-----:R-:W-:Y:S01]  /*0480*/  LOP3.LUT R7, R16.reuse, 0x180, RZ, 0xfc, !PT ;  /* 0x0000018010077812 */ /* 0x041fe200078efcff */
[----:B------:R-:W-:Y:S01]  /*0490*/  STS [R17+0x140], R10 ;  /* 0x0001400a11007388 */ /* 0x000fe20000000800 */
[----:B------:R-:W-:-:S02]  /*04a0*/  LOP3.LUT R13, R16, 0x300, RZ, 0xfc, !PT ;  /* 0x00000300100d7812 */ /* 0x000fc400078efcff */
[-C--:B------:R-:W-:Y:S01]  /*04b0*/  LEA.HI R5, R5, R16.reuse, RZ, 0x1b ;  /* 0x0000001005057211 */ /* 0x080fe200078fd8ff */
[----:B------:R0:W-:Y:S01]  /*04c0*/  STS [R14+0x1c0], R11 ;  /* 0x0001c00b0e007388 */ /* 0x0001e20000000800 */
[-C--:B------:R-:W-:Y:S02]  /*04d0*/  LEA.HI R7, R7, R16.reuse, RZ, 0x1b ;  /* 0x0000001007077211 */ /* 0x080fe400078fd8ff */
[C---:B-1----:R-:W-:Y:S01]  /*04e0*/  LOP3.LUT R9, R16.reuse, 0x200, RZ, 0xfc, !PT ;  /* 0x0000020010097812 */ /* 0x042fe200078efcff */
[----:B------:R-:W-:Y:S01]  /*04f0*/  BAR.SYNC.DEFER_BLOCKING 0x0 ;  /* 0x0000000000007b1d */ /* 0x000fe20000010000 */
[----:B------:R-:W-:Y:S02]  /*0500*/  LEA R15, R7, UR4, 0x2 ;  /* 0x00000004070f7c11 */ /* 0x000fe4000f8e10ff */
[----:B------:R-:W-:Y:S02]  /*0510*/  LEA.HI R9, R9, R16, RZ, 0x1b ;  /* 0x0000001009097211 */ /* 0x000fe400078fd8ff */
[----:B0-----:R-:W-:-:S02]  /*0520*/  LOP3.LUT R11, R16, 0x280, RZ, 0xfc, !PT ;  /* 0x00000280100b7812 */ /* 0x001fc400078efcff */
[----:B------:R-:W-:Y:S02]  /*0530*/  LEA R14, R5, UR4, 0x2 ;  /* 0x00000004050e7c11 */ /* 0x000fe4000f8e10ff */
[-C--:B------:R-:W-:Y:S02]  /*0540*/  LEA.HI R11, R11, R16.reuse, RZ, 0x1b ;  /* 0x000000100b0b7211 */ /* 0x080fe400078fd8ff */
[----:B------:R-:W-:Y:S01]  /*0550*/  LEA R9, R9, UR4, 0x2 ;  /* 0x0000000409097c11 */ /* 0x000fe2000f8e10ff */
[----:B------:R0:W1:Y:S04]  /*0560*/  LDS R19, [R4] ;  /* 0x0000000004137984 */ /* 0x0000680000000800 */
[----:B------:R-:W2:Y:S01]  /*0570*/  LDS R21, [R21+0x200] ;  /* 0x0002000015157984 */ /* 0x000ea20000000800 */
[----:B0-----:R-:W-:-:S03]  /*0580*/  LEA.HI R4, R13, R16, RZ, 0x1b ;  /* 0x000000100d047211 */ /* 0x001fc600078fd8ff */
[----:B------:R-:W0:Y:S01]  /*0590*/  LDS R14, [R14+0x400] ;  /* 0x000400000e0e7984 */ /* 0x000e220000000800 */
[----:B------:R-:W-:Y:S02]  /*05a0*/  LEA R13, R11, UR4, 0x2 ;  /* 0x000000040b0d7c11 */ /* 0x000fe4000f8e10ff */
[----:B------:R-:W-:Y:S01]  /*05b0*/  LEA R10, R4, UR4, 0x2 ;  /* 0x00000004040a7c11 */ /* 0x000fe2000f8e10ff */
[----:B------:R-:W4:Y:S01]  /*05c0*/  LDS R15, [R15+0x600] ;  /* 0x000600000f0f7984 */ /* 0x000f220000000800 */
[----:B------:R-:W-:Y:S02]  /*05d0*/  SGXT.U32 R11, R6, 0x2 ;  /* 0x00000002060b781a */ /* 0x000fe40000000000 */
[----:B------:R-:W-:Y:S01]  /*05e0*/  LEA.HI R16, R23, R16, RZ, 0x1b ;  /* 0x0000001017107211 */ /* 0x000fe200078fd8ff */
[----:B------:R5:W4:Y:S01]  /*05f0*/  LDS R17, [R9+0x800] ;  /* 0x0008000009117984 */ /* 0x000b220000000800 */
[----:B------:R-:W-:Y:S02]  /*0600*/  LOP3.LUT R5, R0, R11, RZ, 0xfc, !PT ;  /* 0x0000000b00057212 */ /* 0x000fe400078efcff */
[----:B------:R-:W-:Y:S01]  /*0610*/  LOP3.LUT R7, R0, 0x4, R11, 0xfe, !PT ;  /* 0x0000000400077812 */ /* 0x000fe200078efe0b */
[----:B------:R-:W4:Y:S01]  /*0620*/  LDS R13, [R13+0xa00] ;  /* 0x000a00000d0d7984 */ /* 0x000f220000000800 */
[----:B------:R-:W-:Y:S01]  /*0630*/  LOP3.LUT R23, R0, 0xc, R11, 0xfe, !PT ;  /* 0x0000000c00177812 */ /* 0x000fe200078efe0b */
[--C-:B------:R-:W-:Y:S01]  /*0640*/  IMAD R5, R5, 0x51, R12.reuse ;  /* 0x0000005105057824 */ /* 0x100fe200078e020c */
[----:B------:R-:W-:Y:S01]  /*0650*/  LOP3.LUT R25, R0, 0x10, R11, 0xfe, !PT ;  /* 0x0000001000197812 */ /* 0x000fe200078efe0b */
[----:B------:R-:W4:Y:S01]  /*0660*/  LDS R10, [R10+0xc00] ;  /* 0x000c00000a0a7984 */ /* 0x000f220000000800 */
[----:B------:R-:W-:Y:S01]  /*0670*/  IMAD R7, R7, 0x51, R12 ;  /* 0x0000005107077824 */ /* 0x000fe200078e020c */
[----:B-----5:R-:W-:Y:S01]  /*0680*/  LOP3.LUT R9, R0, 0x8, R11, 0xfe, !PT ;  /* 0x0000000800097812 */ /* 0x020fe200078efe0b */
[----:B---3--:R-:W-:Y:S01]  /*0690*/  IMAD.WIDE R4, R5, 0x4, R2 ;  /* 0x0000000405047825 */ /* 0x008fe200078e0202 */
[----:B------:R-:W-:-:S02]  /*06a0*/  LOP3.LUT R27, R0, 0x14, R11, 0xfe, !PT ;  /* 0x00000014001b7812 */ /* 0x000fc400078efe0b */
[----:B------:R-:W-:Y:S01]  /*06b0*/  LOP3.LUT R29, R0, 0x18, R11, 0xfe, !PT ;  /* 0x00000018001d7812 */ /* 0x000fe200078efe0b */
[----:B------:R-:W-:Y:S01]  /*06c0*/  IMAD.WIDE R6, R7, 0x4, R2 ;  /* 0x0000000407067825 */ /* 0x000fe200078e0202 */
[----:B------:R-:W-:-:S03]  /*06d0*/  LEA R16, R16, UR4, 0x2 ;  /* 0x0000000410107c11 */ /* 0x000fc6000f8e10ff */
[--C-:B------:R-:W-:Y:S02]  /*06e0*/  IMAD R9, R9, 0x51, R12.reuse ;  /* 0x0000005109097824 */ /* 0x100fe400078e020c */
[--C-:B------:R-:W-:Y:S01]  /*06f0*/  IMAD R23, R23, 0x51, R12.reuse ;  /* 0x0000005117177824 */ /* 0x100fe200078e020c */
[----:B-1----:R1:W-:Y:S01]  /*0700*/  @!P0 STG.E desc[UR6][R4.64], R19 ;  /* 0x0000001304008986 */ /* 0x0023e2000c101906 */
[--C-:B------:R-:W-:Y:S02]  /*0710*/  IMAD R25, R25, 0x51, R12.reuse ;  /* 0x0000005119197824 */ /* 0x100fe400078e020c */
[----:B------:R-:W-:Y:S01]  /*0720*/  IMAD R27, R27, 0x51, R12 ;  /* 0x000000511b1b7824 */ /* 0x000fe200078e020c */
[----:B--2---:R2:W-:Y:S01]  /*0730*/  @!P0 STG.E desc[UR6][R6.64], R21 ;  /* 0x0000001506008986 */ /* 0x0045e2000c101906 */
[----:B-1----:R-:W-:-:S04]  /*0740*/  IMAD.WIDE R18, R9, 0x4, R2 ;  /* 0x0000000409127825 */ /* 0x002fc800078e0202 */
[----:B--2---:R-:W-:Y:S01]  /*0750*/  IMAD R21, R29, 0x51, R12 ;  /* 0x000000511d157824 */ /* 0x004fe200078e020c */
[----:B0-----:R0:W-:Y:S01]  /*0760*/  @!P0 STG.E desc[UR6][R18.64], R14 ;  /* 0x0000000e12008986 */ /* 0x0011e2000c101906 */
[----:B------:R-:W-:-:S04]  /*0770*/  IMAD.WIDE R8, R23, 0x4, R2 ;  /* 0x0000000417087825 */ /* 0x000fc800078e0202 */
[--C-:B------:R-:W-:Y:S01]  /*0780*/  IMAD.WIDE R6, R25, 0x4, R2.reuse ;  /* 0x0000000419067825 */ /* 0x100fe200078e0202 */
[----:B----4-:R0:W-:Y:S03]  /*0790*/  @!P0 STG.E desc[UR6][R8.64], R15 ;  /* 0x0000000f08008986 */ /* 0x0101e6000c101906 */
[--C-:B------:R-:W-:Y:S01]  /*07a0*/  IMAD.WIDE R4, R27, 0x4, R2.reuse ;  /* 0x000000041b047825 */ /* 0x100fe200078e0202 */
[----:B------:R0:W-:Y:S03]  /*07b0*/  @!P0 STG.E desc[UR6][R6.64], R17 ;  /* 0x0000001106008986 */ /* 0x0001e6000c101906 */
[----:B------:R-:W-:Y:S01]  /*07c0*/  IMAD.WIDE R20, R21, 0x4, R2 ;  /* 0x0000000415147825 */ /* 0x000fe200078e0202 */
[----:B------:R0:W-:Y:S04]  /*07d0*/  @!P0 STG.E desc[UR6][R4.64], R13 ;  /* 0x0000000d04008986 */ /* 0x0001e8000c101906 */
[----:B------:R0:W-:Y:S02]  /*07e0*/  @!P0 STG.E desc[UR6][R20.64], R10 ;  /* 0x0000000a14008986 */ /* 0x0001e4000c101906 */
[----:B0-----:R-:W-:Y:S05]  /*07f0*/  @P0 EXIT ;  /* 0x000000000000094d */ /* 0x001fea0003800000 */
[----:B0-----:R-:W0:Y:S01]  /*0800*/  LDS R5, [R16+0xe00] ;  /* 0x000e000010057984 */ /* 0x001e220000000800 */
[----:B------:R-:W-:-:S05]  /*0810*/  LOP3.LUT R11, R0, 0x1c, R11, 0xfe, !PT ;  /* 0x0000001c000b7812 */ /* 0x000fca00078efe0b */
[----:B------:R-:W-:-:S04]  /*0820*/  IMAD R11, R11, 0x51, R12 ;  /* 0x000000510b0b7824 */ /* 0x000fc800078e020c */
[----:B------:R-:W-:-:S05]  /*0830*/  IMAD.WIDE R2, R11, 0x4, R2 ;  /* 0x000000040b027825 */ /* 0x000fca00078e0202 */
[----:B0-----:R-:W-:Y:S01]  /*0840*/  STG.E desc[UR6][R2.64], R5 ;  /* 0x0000000502007986 */ /* 0x001fe2000c101906 */
[----:B------:R-:W-:Y:S05]  /*0850*/  EXIT ;  /* 0x000000000000794d */ /* 0x000fea0003800000 */
.L_x_0:
[----:B------:R-:W-:-:S00]  /*0860*/  BRA `(.L_x_0) ;  /* 0xfffffffc00fc7947 */ /* 0x000fc0000383ffff */
[----:B------:R-:W-:-:S00]  /*0870*/  NOP ;  /* 0x0000000000007918 */ /* 0x000fc00000000000 */
        /* <DEDUP_REMOVED lines=8> */
.L_x_1:


//--------------------- .nv.shared.triton_poi_fused_slice_13 --------------------------
	.section	.nv.shared.triton_poi_fused_slice_13,"aw",@nobits
	.sectionflags	@""
	.align	16
	.zero		1024


//--------------------- .nv.constant0.triton_poi_fused_slice_13 --------------------------
	.section	.nv.constant0.triton_poi_fused_slice_13,"a",@progbits
	.sectionflags	@""
	.align	4
.nv.constant0.triton_poi_fused_slice_13:
	.zero		552
